//
// Generated by NVIDIA NVVM Compiler
//
// Compiler Build ID: CL-36424714
// Cuda compilation tools, release 13.0, V13.0.88
// Based on NVVM 20.0.0
//

.version 9.0
.target sm_100
.address_size 64

	// .globl	_Z11rrrt_kernelPhPfiiiiffffff

.visible .entry _Z11rrrt_kernelPhPfiiiiffffff(
	.param .u64 .ptr .align 1 _Z11rrrt_kernelPhPfiiiiffffff_param_0,
	.param .u64 .ptr .align 1 _Z11rrrt_kernelPhPfiiiiffffff_param_1,
	.param .u32 _Z11rrrt_kernelPhPfiiiiffffff_param_2,
	.param .u32 _Z11rrrt_kernelPhPfiiiiffffff_param_3,
	.param .u32 _Z11rrrt_kernelPhPfiiiiffffff_param_4,
	.param .u32 _Z11rrrt_kernelPhPfiiiiffffff_param_5,
	.param .f32 _Z11rrrt_kernelPhPfiiiiffffff_param_6,
	.param .f32 _Z11rrrt_kernelPhPfiiiiffffff_param_7,
	.param .f32 _Z11rrrt_kernelPhPfiiiiffffff_param_8,
	.param .f32 _Z11rrrt_kernelPhPfiiiiffffff_param_9,
	.param .f32 _Z11rrrt_kernelPhPfiiiiffffff_param_10,
	.param .f32 _Z11rrrt_kernelPhPfiiiiffffff_param_11
)
{
	.reg .pred 	%p<12>;
	.reg .b16 	%rs<3>;
	.reg .b32 	%r<19>;
	.reg .b32 	%f<27>;
	.reg .b64 	%rd<15>;
	.reg .b64 	%fd<19>;

	ld.param.u64 	%rd3, [_Z11rrrt_kernelPhPfiiiiffffff_param_0];
	ld.param.u64 	%rd4, [_Z11rrrt_kernelPhPfiiiiffffff_param_1];
	ld.param.u32 	%r7, [_Z11rrrt_kernelPhPfiiiiffffff_param_2];
	ld.param.u32 	%r8, [_Z11rrrt_kernelPhPfiiiiffffff_param_3];
	ld.param.u32 	%r9, [_Z11rrrt_kernelPhPfiiiiffffff_param_4];
	ld.param.u32 	%r10, [_Z11rrrt_kernelPhPfiiiiffffff_param_5];
	ld.param.f32 	%f4, [_Z11rrrt_kernelPhPfiiiiffffff_param_6];
	ld.param.f32 	%f5, [_Z11rrrt_kernelPhPfiiiiffffff_param_7];
	ld.param.f32 	%f6, [_Z11rrrt_kernelPhPfiiiiffffff_param_8];
	ld.param.f32 	%f7, [_Z11rrrt_kernelPhPfiiiiffffff_param_9];
	ld.param.f32 	%f8, [_Z11rrrt_kernelPhPfiiiiffffff_param_10];
	ld.param.f32 	%f9, [_Z11rrrt_kernelPhPfiiiiffffff_param_11];
	mov.u32 	%r11, %ctaid.x;
	mov.u32 	%r1, %ntid.x;
	mov.u32 	%r12, %tid.x;
	mad.lo.s32 	%r18, %r11, %r1, %r12;
	mul.lo.s32 	%r3, %r10, %r9;
	setp.ge.s32 	%p1, %r18, %r3;
	@%p1 bra 	$L__BB0_5;
	cvt.rn.f64.s32 	%fd5, %r9;
	mul.f64 	%fd1, %fd5, 0d3FE0000000000000;
	cvt.rn.f64.s32 	%fd6, %r10;
	mul.f64 	%fd2, %fd6, 0d3FE0000000000000;
	cvt.rn.f64.s32 	%fd7, %r7;
	cvt.f64.f32 	%fd8, %f8;
	fma.rn.f64 	%fd3, %fd7, 0d3FE0000000000000, %fd8;
	cvt.rn.f64.s32 	%fd9, %r8;
	cvt.f64.f32 	%fd10, %f9;
	fma.rn.f64 	%fd4, %fd9, 0d3FE0000000000000, %fd10;
	cvt.rn.f32.s32 	%f1, %r7;
	cvt.rn.f32.s32 	%f2, %r8;
	mov.u32 	%r13, %nctaid.x;
	mul.lo.s32 	%r4, %r1, %r13;
	cvta.to.global.u64 	%rd1, %rd3;
	cvta.to.global.u64 	%rd2, %rd4;
$L__BB0_2:
	div.s32 	%r14, %r18, %r9;
	mul.lo.s32 	%r15, %r14, %r9;
	sub.s32 	%r16, %r18, %r15;
	cvt.rn.f32.s32 	%f10, %r16;
	cvt.rn.f32.s32 	%f11, %r14;
	cvt.f64.f32 	%fd11, %f10;
	sub.f64 	%fd12, %fd11, %fd1;
	cvt.rn.f32.f64 	%f12, %fd12;
	cvt.f64.f32 	%fd13, %f11;
	sub.f64 	%fd14, %fd13, %fd2;
	cvt.rn.f32.f64 	%f13, %fd14;
	mul.f32 	%f14, %f4, %f12;
	fma.rn.f32 	%f15, %f6, %f13, %f14;
	mul.f32 	%f16, %f5, %f12;
	fma.rn.f32 	%f17, %f7, %f13, %f16;
	cvt.f64.f32 	%fd15, %f15;
	add.f64 	%fd16, %fd3, %fd15;
	cvt.rn.f32.f64 	%f18, %fd16;
	cvt.f64.f32 	%fd17, %f17;
	add.f64 	%fd18, %fd4, %fd17;
	cvt.rn.f32.f64 	%f19, %fd18;
	mov.b64 	%rd5, %fd16;
	shr.u64 	%rd6, %rd5, 63;
	and.b64  	%rd7, %rd6, 1;
	setp.eq.b64 	%p2, %rd7, 1;
	selp.f32 	%f20, 0fBF000000, 0f3F000000, %p2;
	add.rz.f32 	%f21, %f18, %f20;
	cvt.rzi.f32.f32 	%f22, %f21;
	mov.b64 	%rd8, %fd18;
	shr.u64 	%rd9, %rd8, 63;
	and.b64  	%rd10, %rd9, 1;
	setp.eq.b64 	%p3, %rd10, 1;
	selp.f32 	%f23, 0fBF000000, 0f3F000000, %p3;
	add.rz.f32 	%f24, %f19, %f23;
	cvt.rzi.f32.f32 	%f25, %f24;
	fma.rn.f32 	%f3, %f25, %f1, %f22;
	setp.geu.f32 	%p4, %f18, %f1;
	setp.geu.f32 	%p5, %f19, %f2;
	or.pred  	%p6, %p4, %p5;
	setp.ltu.f32 	%p7, %f18, 0f00000000;
	or.pred  	%p8, %p7, %p6;
	setp.ltu.f32 	%p9, %f19, 0f00000000;
	or.pred  	%p10, %p8, %p9;
	@%p10 bra 	$L__BB0_4;
	cvt.rzi.s32.f32 	%r17, %f3;
	cvt.s64.s32 	%rd11, %r17;
	add.s64 	%rd12, %rd1, %rd11;
	ld.global.nc.u8 	%rs1, [%rd12];
	cvt.u16.u8 	%rs2, %rs1;
	cvt.rn.f32.u16 	%f26, %rs2;
	mul.wide.s32 	%rd13, %r18, 4;
	add.s64 	%rd14, %rd2, %rd13;
	st.global.f32 	[%rd14], %f26;
$L__BB0_4:
	add.s32 	%r18, %r18, %r4;
	setp.lt.s32 	%p11, %r18, %r3;
	@%p11 bra 	$L__BB0_2;
$L__BB0_5:
	ret;

}


// ===== COMPILED SASS (sm_100) =====

	.target	sm_100

	.elftype	@"ET_EXEC"


//--------------------- .note.nv.tkinfo           --------------------------
	.section	.note.nv.tkinfo,"",@"SHT_NOTE"
	.sectionflags	@"SHF_NOTE_NV_TKINFO"
	.tkinfo
        /*0018*/ 	.word	0x00000002
        /*0030*/ 	.string	""
        /*0030*/ 	.string	"ptxas"
        /*0030*/ 	.string	"Cuda compilation tools, release 13.0, V13.0.88"
        /*0030*/ 	.string	"Build cuda_13.0.r13.0/compiler.36424714_0"
        /*0030*/ 	.string	"-arch sm_100 -m 64 "



//--------------------- .note.nv.cuinfo           --------------------------
	.section	.note.nv.cuinfo,"",@"SHT_NOTE"
	.sectionflags	@"SHF_NOTE_NV_CUINFO"
        /*0018*/ 	.short	0x0002
        /*001a*/ 	.short	0x0064
        /*001c*/ 	.short	0x0082
	.zero		2


//--------------------- .nv.info                  --------------------------
	.section	.nv.info,"",@"SHT_CUDA_INFO"
	.align	4


	//----- nvinfo : EIATTR_REGCOUNT
	.align		4
        /*0000*/ 	.byte	0x04, 0x2f
        /*0002*/ 	.short	(.L_1 - .L_0)
	.align		4
.L_0:
        /*0004*/ 	.word	index@(_Z11rrrt_kernelPhPfiiiiffffff)
        /*0008*/ 	.word	0x0000001e


	//----- nvinfo : EIATTR_FRAME_SIZE
	.align		4
.L_1:
        /*000c*/ 	.byte	0x04, 0x11
        /*000e*/ 	.short	(.L_3 - .L_2)
	.align		4
.L_2:
        /*0010*/ 	.word	index@(_Z11rrrt_kernelPhPfiiiiffffff)
        /*0014*/ 	.word	0x00000000


	//----- nvinfo : EIATTR_MIN_STACK_SIZE
	.align		4
.L_3:
        /*0018*/ 	.byte	0x04, 0x12
        /*001a*/ 	.short	(.L_5 - .L_4)
	.align		4
.L_4:
        /*001c*/ 	.word	index@(_Z11rrrt_kernelPhPfiiiiffffff)
        /*0020*/ 	.word	0x00000000
.L_5:


//--------------------- .nv.compat                --------------------------
	.section	.nv.compat,"",@"SHT_CUDA_COMPAT_INFO"
	.align	4
        /*0000*/ 	.byte	0x02, 0x09, 0x00, 0x00, 0x02, 0x02, 0x01, 0x00, 0x02, 0x05, 0x05, 0x00, 0x03, 0x07, 0x01, 0x01
        /*0010*/ 	.byte	0x02, 0x03, 0x00, 0x00, 0x02, 0x06, 0x01, 0x00, 0x04, 0x0b, 0x08, 0x00, 0x01, 0x00, 0x00, 0x00
        /*0020*/ 	.byte	0x00, 0x00, 0x00, 0x00


//--------------------- .nv.info._Z11rrrt_kernelPhPfiiiiffffff --------------------------
	.section	.nv.info._Z11rrrt_kernelPhPfiiiiffffff,"",@"SHT_CUDA_INFO"
	.sectionflags	@""
	.align	4


	//----- nvinfo : EIATTR_CUDA_API_VERSION
	.align		4
        /*0000*/ 	.byte	0x04, 0x37
        /*0002*/ 	.short	(.L_7 - .L_6)
.L_6:
        /*0004*/ 	.word	0x00000082


	//----- nvinfo : EIATTR_KPARAM_INFO
	.align		4
.L_7:
        /*0008*/ 	.byte	0x04, 0x17
        /*000a*/ 	.short	(.L_9 - .L_8)
.L_8:
        /*000c*/ 	.word	0x00000000
        /*0010*/ 	.short	0x000b
        /*0012*/ 	.short	0x0034
        /*0014*/ 	.byte	0x00, 0xf0, 0x11, 0x00


	//----- nvinfo : EIATTR_KPARAM_INFO
	.align		4
.L_9:
        /*0018*/ 	.byte	0x04, 0x17
        /*001a*/ 	.short	(.L_11 - .L_10)
.L_10:
        /*001c*/ 	.word	0x00000000
        /*0020*/ 	.short	0x000a
        /*0022*/ 	.short	0x0030
        /*0024*/ 	.byte	0x00, 0xf0, 0x11, 0x00


	//----- nvinfo : EIATTR_KPARAM_INFO
	.align		4
.L_11:
        /*0028*/ 	.byte	0x04, 0x17
        /*002a*/ 	.short	(.L_13 - .L_12)
.L_12:
        /*002c*/ 	.word	0x00000000
        /*0030*/ 	.short	0x0009
        /*0032*/ 	.short	0x002c
        /*0034*/ 	.byte	0x00, 0xf0, 0x11, 0x00


	//----- nvinfo : EIATTR_KPARAM_INFO
	.align		4
.L_13:
        /*0038*/ 	.byte	0x04, 0x17
        /*003a*/ 	.short	(.L_15 - .L_14)
.L_14:
        /*003c*/ 	.word	0x00000000
        /*0040*/ 	.short	0x0008
        /*0042*/ 	.short	0x0028
        /*0044*/ 	.byte	0x00, 0xf0, 0x11, 0x00


	//----- nvinfo : EIATTR_KPARAM_INFO
	.align		4
.L_15:
        /*0048*/ 	.byte	0x04, 0x17
        /*004a*/ 	.short	(.L_17 - .L_16)
.L_16:
        /*004c*/ 	.word	0x00000000
        /*0050*/ 	.short	0x0007
        /*0052*/ 	.short	0x0024
        /*0054*/ 	.byte	0x00, 0xf0, 0x11, 0x00


	//----- nvinfo : EIATTR_KPARAM_INFO
	.align		4
.L_17:
        /*0058*/ 	.byte	0x04, 0x17
        /*005a*/ 	.short	(.L_19 - .L_18)
.L_18:
        /*005c*/ 	.word	0x00000000
        /*0060*/ 	.short	0x0006
        /*0062*/ 	.short	0x0020
        /*0064*/ 	.byte	0x00, 0xf0, 0x11, 0x00


	//----- nvinfo : EIATTR_KPARAM_INFO
	.align		4
.L_19:
        /*0068*/ 	.byte	0x04, 0x17
        /*006a*/ 	.short	(.L_21 - .L_20)
.L_20:
        /*006c*/ 	.word	0x00000000
        /*0070*/ 	.short	0x0005
        /*0072*/ 	.short	0x001c
        /*0074*/ 	.byte	0x00, 0xf0, 0x11, 0x00


	//----- nvinfo : EIATTR_KPARAM_INFO
	.align		4
.L_21:
        /*0078*/ 	.byte	0x04, 0x17
        /*007a*/ 	.short	(.L_23 - .L_22)
.L_22:
        /*007c*/ 	.word	0x00000000
        /*0080*/ 	.short	0x0004
        /*0082*/ 	.short	0x0018
        /*0084*/ 	.byte	0x00, 0xf0, 0x11, 0x00


	//----- nvinfo : EIATTR_KPARAM_INFO
	.align		4
.L_23:
        /*0088*/ 	.byte	0x04, 0x17
        /*008a*/ 	.short	(.L_25 - .L_24)
.L_24:
        /*008c*/ 	.word	0x00000000
        /*0090*/ 	.short	0x0003
        /*0092*/ 	.short	0x0014
        /*0094*/ 	.byte	0x00, 0xf0, 0x11, 0x00


	//----- nvinfo : EIATTR_KPARAM_INFO
	.align		4
.L_25:
        /*0098*/ 	.byte	0x04, 0x17
        /*009a*/ 	.short	(.L_27 - .L_26)
.L_26:
        /*009c*/ 	.word	0x00000000
        /*00a0*/ 	.short	0x0002
        /*00a2*/ 	.short	0x0010
        /*00a4*/ 	.byte	0x00, 0xf0, 0x11, 0x00


	//----- nvinfo : EIATTR_KPARAM_INFO
	.align		4
.L_27:
        /*00a8*/ 	.byte	0x04, 0x17
        /*00aa*/ 	.short	(.L_29 - .L_28)
.L_28:
        /*00ac*/ 	.word	0x00000000
        /*00b0*/ 	.short	0x0001
        /*00b2*/ 	.short	0x0008
        /*00b4*/ 	.byte	0x00, 0xf5, 0x21, 0x00


	//----- nvinfo : EIATTR_KPARAM_INFO
	.align		4
.L_29:
        /*00b8*/ 	.byte	0x04, 0x17
        /*00ba*/ 	.short	(.L_31 - .L_30)
.L_30:
        /*00bc*/ 	.word	0x00000000
        /*00c0*/ 	.short	0x0000
        /*00c2*/ 	.short	0x0000
        /*00c4*/ 	.byte	0x00, 0xf5, 0x21, 0x00


	//----- nvinfo : EIATTR_SPARSE_MMA_MASK
	.align		4
.L_31:
        /*00c8*/ 	.byte	0x03, 0x50
        /*00ca*/ 	.short	0x0000


	//----- nvinfo : EIATTR_MAXREG_COUNT
	.align		4
        /*00cc*/ 	.byte	0x03, 0x1b
        /*00ce*/ 	.short	0x00ff


	//----- nvinfo : EIATTR_MERCURY_ISA_VERSION
	.align		4
        /*00d0*/ 	.byte	0x03, 0x5f
        /*00d2*/ 	.short	0x0101


	//----- nvinfo : EIATTR_VRC_CTA_INIT_COUNT
	.align		4
        /*00d4*/ 	.byte	0x02, 0x4a
	.zero		1
	.zero		1


	//----- nvinfo : EIATTR_EXIT_INSTR_OFFSETS
	.align		4
        /*00d8*/ 	.byte	0x04, 0x1c
        /*00da*/ 	.short	(.L_33 - .L_32)


	//   ....[0]....
.L_32:
        /*00dc*/ 	.word	0x00000080


	//   ....[1]....
        /*00e0*/ 	.word	0x00000690


	//----- nvinfo : EIATTR_CRS_STACK_SIZE
	.align		4
.L_33:
        /*00e4*/ 	.byte	0x04, 0x1e
        /*00e6*/ 	.short	(.L_35 - .L_34)
.L_34:
        /*00e8*/ 	.word	0x00000000


	//----- nvinfo : EIATTR_CBANK_PARAM_SIZE
	.align		4
.L_35:
        /*00ec*/ 	.byte	0x03, 0x19
        /*00ee*/ 	.short	0x0038


	//----- nvinfo : EIATTR_PARAM_CBANK
	.align		4
        /*00f0*/ 	.byte	0x04, 0x0a
        /*00f2*/ 	.short	(.L_37 - .L_36)
	.align		4
.L_36:
        /*00f4*/ 	.word	index@(.nv.constant0._Z11rrrt_kernelPhPfiiiiffffff)
        /*00f8*/ 	.short	0x0380
        /*00fa*/ 	.short	0x0038


	//----- nvinfo : EIATTR_SW_WAR
	.align		4
.L_37:
        /*00fc*/ 	.byte	0x04, 0x36
        /*00fe*/ 	.short	(.L_39 - .L_38)
.L_38:
        /*0100*/ 	.word	0x00000008
.L_39:


//--------------------- .nv.callgraph             --------------------------
	.section	.nv.callgraph,"",@"SHT_CUDA_CALLGRAPH"
	.align	4
	.sectionentsize	8
	.align		4
        /*0000*/ 	.word	0x00000000
	.align		4
        /*0004*/ 	.word	0xffffffff
	.align		4
        /*0008*/ 	.word	0x00000000
	.align		4
        /*000c*/ 	.word	0xfffffffe
	.align		4
        /*0010*/ 	.word	0x00000000
	.align		4
        /*0014*/ 	.word	0xfffffffd
	.align		4
        /*0018*/ 	.word	0x00000000
	.align		4
        /*001c*/ 	.word	0xfffffffc


//--------------------- .text._Z11rrrt_kernelPhPfiiiiffffff --------------------------
	.section	.text._Z11rrrt_kernelPhPfiiiiffffff,"ax",@progbits
	.align	128
        .global         _Z11rrrt_kernelPhPfiiiiffffff
        .type           _Z11rrrt_kernelPhPfiiiiffffff,@function
        .size           _Z11rrrt_kernelPhPfiiiiffffff,(.L_x_4 - _Z11rrrt_kernelPhPfiiiiffffff)
        .other          _Z11rrrt_kernelPhPfiiiiffffff,@"STO_CUDA_ENTRY STV_DEFAULT"
_Z11rrrt_kernelPhPfiiiiffffff:
.text._Z11rrrt_kernelPhPfiiiiffffff:
[----:B------:R-:W-:Y:S01]  /*0000*/  LDC R1, c[0x0][0x37c] ;  /* 0x0000df00ff017b82 */ /* 0x000fe20000000800 */
[----:B------:R-:W0:Y:S07]  /*0010*/  S2R R20, SR_TID.X ;  /* 0x0000000000147919 */ /* 0x000e2e0000002100 */
[----:B------:R-:W0:Y:S08]  /*0020*/  S2UR UR4, SR_CTAID.X ;  /* 0x00000000000479c3 */ /* 0x000e300000002500 */
[----:B------:R-:W0:Y:S08]  /*0030*/  LDC R17, c[0x0][0x360] ;  /* 0x0000d800ff117b82 */ /* 0x000e300000000800 */
[----:B------:R-:W1:Y:S01]  /*0040*/  LDC.64 R10, c[0x0][0x398] ;  /* 0x0000e600ff0a7b82 */ /* 0x000e620000000a00 */
[----:B0-----:R-:W-:-:S02]  /*0050*/  IMAD R20, R17, UR4, R20 ;  /* 0x0000000411147c24 */ /* 0x001fc4000f8e0214 */
[----:B-1----:R-:W-:-:S05]  /*0060*/  IMAD R0, R11, R10, RZ ;  /* 0x0000000a0b007224 */ /* 0x002fca00078e02ff */
[----:B------:R-:W-:-:S13]  /*0070*/  ISETP.GE.AND P0, PT, R20, R0, PT ;  /* 0x000000001400720c */ /* 0x000fda0003f06270 */
[----:B------:R-:W-:Y:S05]  /*0080*/  @P0 EXIT ;  /* 0x000000000000094d */ /* 0x000fea0003800000 */
[----:B------:R-:W-:Y:S01]  /*0090*/  IABS R12, R10 ;  /* 0x0000000a000c7213 */ /* 0x000fe20000000000 */
[----:B------:R-:W0:Y:S01]  /*00a0*/  LDCU.64 UR4, c[0x0][0x3b0] ;  /* 0x00007600ff0477ac */ /* 0x000e220008000a00 */
[----:B------:R-:W-:Y:S01]  /*00b0*/  I2F.F64 R2, R10 ;  /* 0x0000000a00027312 */ /* 0x000fe20000201c00 */
[----:B------:R-:W1:Y:S01]  /*00c0*/  LDCU.64 UR8, c[0x0][0x390] ;  /* 0x00007200ff0877ac */ /* 0x000e620008000a00 */
[----:B------:R-:W2:Y:S06]  /*00d0*/  LDCU.64 UR6, c[0x0][0x358] ;  /* 0x00006b00ff0677ac */ /* 0x000eac0008000a00 */
[----:B------:R-:W3:Y:S01]  /*00e0*/  I2F.RP R13, R12 ;  /* 0x0000000c000d7306 */ /* 0x000ee20000209400 */
[----:B------:R-:W4:Y:S01]  /*00f0*/  LDCU.64 UR10, c[0x0][0x380] ;  /* 0x00007000ff0a77ac */ /* 0x000f220008000a00 */
[----:B------:R-:W2:Y:S06]  /*0100*/  LDCU.128 UR12, c[0x0][0x3a0] ;  /* 0x00007400ff0c77ac */ /* 0x000eac0008000c00 */
[----:B0-----:R-:W-:Y:S01]  /*0110*/  F2F.F64.F32 R4, UR4 ;  /* 0x0000000400047d10 */ /* 0x001fe20008201800 */
[----:B------:R-:W0:Y:S01]  /*0120*/  LDCU UR4, c[0x0][0x370] ;  /* 0x00006e00ff0477ac */ /* 0x000e220008000800 */
[----:B-1----:R-:W-:-:S06]  /*0130*/  I2FP.F32.S32 R16, UR9 ;  /* 0x0000000900107c45 */ /* 0x002fcc0008201400 */
[----:B---3--:R-:W1:Y:S08]  /*0140*/  MUFU.RCP R13, R13 ;  /* 0x0000000d000d7308 */ /* 0x008e700000001000 */
[----:B------:R-:W3:Y:S01]  /*0150*/  I2F.F64 R6, UR8 ;  /* 0x0000000800067d12 */ /* 0x000ee20008201c00 */
[----:B0-----:R-:W-:-:S07]  /*0160*/  IMAD R17, R17, UR4, RZ ;  /* 0x0000000411117c24 */ /* 0x001fce000f8e02ff */
[----:B------:R-:W-:Y:S01]  /*0170*/  F2F.F64.F32 R8, UR5 ;  /* 0x0000000500087d10 */ /* 0x000fe20008201800 */
[----:B-1----:R-:W-:Y:S02]  /*0180*/  VIADD R14, R13, 0xffffffe ;  /* 0x0ffffffe0d0e7836 */ /* 0x002fe40000000000 */
[----:B------:R-:W0:Y:S01]  /*0190*/  LDC R13, c[0x0][0x398] ;  /* 0x0000e600ff0d7b82 */ /* 0x000e220000000800 */
[----:B---3--:R-:W-:-:S04]  /*01a0*/  DFMA R4, R6, 0.5, R4 ;  /* 0x3fe000000604782b */ /* 0x008fc80000000004 */
[----:B------:R1:W3:Y:S08]  /*01b0*/  F2I.FTZ.U32.TRUNC.NTZ R15, R14 ;  /* 0x0000000e000f7305 */ /* 0x0002f0000021f000 */
[----:B------:R-:W5:Y:S01]  /*01c0*/  I2F.F64 R18, UR9 ;  /* 0x0000000900127d12 */ /* 0x000f620008201c00 */
[----:B-1----:R-:W-:Y:S02]  /*01d0*/  IMAD.MOV.U32 R14, RZ, RZ, RZ ;  /* 0x000000ffff0e7224 */ /* 0x002fe400078e00ff */
[----:B---3--:R-:W-:-:S05]  /*01e0*/  IMAD.MOV R21, RZ, RZ, -R15 ;  /* 0x000000ffff157224 */ /* 0x008fca00078e0a0f */
[----:B------:R1:W3:Y:S01]  /*01f0*/  I2F.F64 R6, R11 ;  /* 0x0000000b00067312 */ /* 0x0002e20000201c00 */
[----:B------:R-:W-:Y:S01]  /*0200*/  IMAD R21, R21, R12, RZ ;  /* 0x0000000c15157224 */ /* 0x000fe200078e02ff */
[----:B-----5:R-:W-:-:S03]  /*0210*/  DFMA R8, R18, 0.5, R8 ;  /* 0x3fe000001208782b */ /* 0x020fc60000000008 */
[----:B------:R-:W-:Y:S01]  /*0220*/  IMAD.HI.U32 R14, R15, R21, R14 ;  /* 0x000000150f0e7227 */ /* 0x000fe200078e000e */
[----:B--2-4-:R-:W-:-:S07]  /*0230*/  I2FP.F32.S32 R15, UR8 ;  /* 0x00000008000f7c45 */ /* 0x014fce0008201400 */
.L_x_2:
[----:B01----:R-:W-:Y:S01]  /*0240*/  IABS R11, R20 ;  /* 0x00000014000b7213 */ /* 0x003fe20000000000 */
[----:B------:R-:W-:Y:S01]  /*0250*/  BSSY.RECONVERGENT B0, `(.L_x_0) ;  /* 0x0000040000007945 */ /* 0x000fe20003800200 */
[----:B0-----:R-:W-:-:S03]  /*0260*/  IABS R22, R13 ;  /* 0x0000000d00167213 */ /* 0x001fc60000000000 */
[----:B------:R-:W-:-:S04]  /*0270*/  IMAD.HI.U32 R10, R14, R11, RZ ;  /* 0x0000000b0e0a7227 */ /* 0x000fc800078e00ff */
[----:B------:R-:W-:-:S04]  /*0280*/  IMAD.MOV R18, RZ, RZ, -R10 ;  /* 0x000000ffff127224 */ /* 0x000fc800078e0a0a */
[----:B------:R-:W-:-:S05]  /*0290*/  IMAD R11, R22, R18, R11 ;  /* 0x00000012160b7224 */ /* 0x000fca00078e020b */
[----:B------:R-:W-:-:S13]  /*02a0*/  ISETP.GT.U32.AND P2, PT, R12, R11, PT ;  /* 0x0000000b0c00720c */ /* 0x000fda0003f44070 */
[----:B------:R-:W-:Y:S02]  /*02b0*/  @!P2 IMAD.IADD R11, R11, 0x1, -R22 ;  /* 0x000000010b0ba824 */ /* 0x000fe400078e0a16 */
[----:B------:R-:W-:Y:S01]  /*02c0*/  @!P2 VIADD R10, R10, 0x1 ;  /* 0x000000010a0aa836 */ /* 0x000fe20000000000 */
[----:B------:R-:W-:Y:S02]  /*02d0*/  ISETP.NE.AND P2, PT, R13, RZ, PT ;  /* 0x000000ff0d00720c */ /* 0x000fe40003f45270 */
[----:B------:R-:W-:Y:S02]  /*02e0*/  ISETP.GE.U32.AND P0, PT, R11, R12, PT ;  /* 0x0000000c0b00720c */ /* 0x000fe40003f06070 */
[----:B------:R-:W-:-:S04]  /*02f0*/  LOP3.LUT R11, R20, R13, RZ, 0x3c, !PT ;  /* 0x0000000d140b7212 */ /* 0x000fc800078e3cff */
[----:B------:R-:W-:-:S07]  /*0300*/  ISETP.GE.AND P1, PT, R11, RZ, PT ;  /* 0x000000ff0b00720c */ /* 0x000fce0003f26270 */
[----:B------:R-:W-:-:S06]  /*0310*/  @P0 VIADD R10, R10, 0x1 ;  /* 0x000000010a0a0836 */ /* 0x000fcc0000000000 */
[----:B------:R-:W-:Y:S01]  /*0320*/  @!P1 IMAD.MOV R10, RZ, RZ, -R10 ;  /* 0x000000ffff0a9224 */ /* 0x000fe200078e0a0a */
[----:B------:R-:W-:-:S04]  /*0330*/  @!P2 LOP3.LUT R10, RZ, R13, RZ, 0x33, !PT ;  /* 0x0000000dff0aa212 */ /* 0x000fc800078e33ff */
[----:B------:R-:W-:Y:S01]  /*0340*/  I2FP.F32.S32 R21, R10 ;  /* 0x0000000a00157245 */ /* 0x000fe20000201400 */
[----:B------:R-:W-:-:S04]  /*0350*/  IMAD.MOV R11, RZ, RZ, -R10 ;  /* 0x000000ffff0b7224 */ /* 0x000fc800078e0a0a */
[----:B------:R-:W-:-:S05]  /*0360*/  IMAD R11, R13, R11, R20 ;  /* 0x0000000b0d0b7224 */ /* 0x000fca00078e0214 */
[----:B------:R-:W-:Y:S02]  /*0370*/  I2FP.F32.S32 R18, R11 ;  /* 0x0000000b00127245 */ /* 0x000fe40000201400 */
[----:B------:R-:W3:Y:S08]  /*0380*/  F2F.F64.F32 R10, R21 ;  /* 0x00000015000a7310 */ /* 0x000ef00000201800 */
[----:B------:R-:W0:Y:S01]  /*0390*/  F2F.F64.F32 R18, R18 ;  /* 0x0000001200127310 */ /* 0x000e220000201800 */
[----:B---3--:R-:W-:-:S02]  /*03a0*/  DFMA R24, R6, -0.5, R10 ;  /* 0xbfe000000618782b */ /* 0x008fc4000000000a */
[----:B0-----:R-:W-:-:S08]  /*03b0*/  DFMA R22, R2, -0.5, R18 ;  /* 0xbfe000000216782b */ /* 0x001fd00000000012 */
[----:B------:R-:W-:Y:S08]  /*03c0*/  F2F.F32.F64 R24, R24 ;  /* 0x0000001800187310 */ /* 0x000ff00000301000 */
[----:B------:R-:W0:Y:S02]  /*03d0*/  F2F.F32.F64 R22, R22 ;  /* 0x0000001600167310 */ /* 0x000e240000301000 */
[C---:B0-----:R-:W-:Y:S01]  /*03e0*/  FMUL R11, R22.reuse, UR12 ;  /* 0x0000000c160b7c20 */ /* 0x041fe20008400000 */
[----:B------:R-:W-:-:S03]  /*03f0*/  FMUL R19, R22, UR13 ;  /* 0x0000000d16137c20 */ /* 0x000fc60008400000 */
[C---:B------:R-:W-:Y:S01]  /*0400*/  FFMA R26, R24.reuse, UR14, R11 ;  /* 0x0000000e181a7c23 */ /* 0x040fe2000800000b */
[----:B------:R-:W-:Y:S01]  /*0410*/  FFMA R27, R24, UR15, R19 ;  /* 0x0000000f181b7c23 */ /* 0x000fe20008000013 */
[----:B------:R-:W-:Y:S02]  /*0420*/  IMAD.MOV.U32 R24, RZ, RZ, 0x3f000000 ;  /* 0x3f000000ff187424 */ /* 0x000fe400078e00ff */
[----:B------:R-:W0:Y:S08]  /*0430*/  F2F.F64.F32 R10, R26 ;  /* 0x0000001a000a7310 */ /* 0x000e300000201800 */
[----:B------:R-:W1:Y:S01]  /*0440*/  F2F.F64.F32 R18, R27 ;  /* 0x0000001b00127310 */ /* 0x000e620000201800 */
[----:B0-----:R-:W-:-:S02]  /*0450*/  DADD R10, R4, R10 ;  /* 0x00000000040a7229 */ /* 0x001fc4000000000a */
[----:B-1----:R-:W-:-:S08]  /*0460*/  DADD R18, R8, R18 ;  /* 0x0000000008127229 */ /* 0x002fd00000000012 */
[----:B------:R-:W-:Y:S01]  /*0470*/  SHF.R.U32.HI R22, RZ, 0x1f, R11 ;  /* 0x0000001fff167819 */ /* 0x000fe2000001160b */
[----:B------:R-:W0:Y:S03]  /*0480*/  F2F.F32.F64 R10, R10 ;  /* 0x0000000a000a7310 */ /* 0x000e260000301000 */
[----:B------:R-:W-:Y:S02]  /*0490*/  LOP3.LUT R22, R22, 0x1, RZ, 0xc0, !PT ;  /* 0x0000000116167812 */ /* 0x000fe400078ec0ff */
[----:B------:R-:W-:-:S03]  /*04a0*/  SHF.R.U32.HI R21, RZ, 0x1f, R19 ;  /* 0x0000001fff157819 */ /* 0x000fc60000011613 */
[----:B------:R-:W1:Y:S01]  /*04b0*/  F2F.F32.F64 R19, R18 ;  /* 0x0000001200137310 */ /* 0x000e620000301000 */
[----:B------:R-:W-:Y:S02]  /*04c0*/  ISETP.NE.U32.AND P0, PT, R22, 0x1, PT ;  /* 0x000000011600780c */ /* 0x000fe40003f05070 */
[----:B------:R-:W-:Y:S02]  /*04d0*/  LOP3.LUT R21, R21, 0x1, RZ, 0xc0, !PT ;  /* 0x0000000115157812 */ /* 0x000fe400078ec0ff */
[----:B------:R-:W-:Y:S02]  /*04e0*/  ISETP.NE.U32.AND.EX P0, PT, RZ, RZ, PT, P0 ;  /* 0x000000ffff00720c */ /* 0x000fe40003f05100 */
[----:B------:R-:W-:Y:S02]  /*04f0*/  ISETP.NE.U32.AND P1, PT, R21, 0x1, PT ;  /* 0x000000011500780c */ /* 0x000fe40003f25070 */
[----:B------:R-:W-:Y:S02]  /*0500*/  FSEL R21, -R24, 0.5, !P0 ;  /* 0x3f00000018157808 */ /* 0x000fe40004000100 */
[----:B------:R-:W-:-:S03]  /*0510*/  ISETP.NE.U32.AND.EX P0, PT, RZ, RZ, PT, P1 ;  /* 0x000000ffff00720c */ /* 0x000fc60003f05110 */
[----:B0-----:R-:W-:Y:S01]  /*0520*/  FADD.RZ R21, R10, R21 ;  /* 0x000000150a157221 */ /* 0x001fe2000000c000 */
[----:B------:R-:W-:Y:S02]  /*0530*/  FSEL R24, -R24, 0.5, !P0 ;  /* 0x3f00000018187808 */ /* 0x000fe40004000100 */
[C---:B-1----:R-:W-:Y:S01]  /*0540*/  FSETP.GEU.AND P0, PT, R19.reuse, R16, PT ;  /* 0x000000101300720b */ /* 0x042fe20003f0e000 */
[----:B------:R-:W-:Y:S02]  /*0550*/  FRND.TRUNC R22, R21 ;  /* 0x0000001500167307 */ /* 0x000fe4000020d000 */
[----:B------:R-:W-:Y:S01]  /*0560*/  FADD.RZ R24, R19, R24 ;  /* 0x0000001813187221 */ /* 0x000fe2000000c000 */
[----:B------:R-:W-:-:S04]  /*0570*/  FSETP.GEU.OR P0, PT, R10, R15, P0 ;  /* 0x0000000f0a00720b */ /* 0x000fc8000070e400 */
[----:B------:R-:W-:Y:S01]  /*0580*/  FSETP.LTU.OR P0, PT, R10, RZ, P0 ;  /* 0x000000ff0a00720b */ /* 0x000fe20000709400 */
[----:B------:R-:W0:Y:S03]  /*0590*/  FRND.TRUNC R24, R24 ;  /* 0x0000001800187307 */ /* 0x000e26000020d000 */
[----:B------:R-:W-:Y:S01]  /*05a0*/  FSETP.LTU.OR P0, PT, R19, RZ, P0 ;  /* 0x000000ff1300720b */ /* 0x000fe20000709400 */
[----:B0-----:R-:W-:-:S12]  /*05b0*/  FFMA R22, R15, R24, R22 ;  /* 0x000000180f167223 */ /* 0x001fd80000000016 */
[----:B------:R-:W-:Y:S05]  /*05c0*/  @P0 BRA `(.L_x_1) ;  /* 0x0000000000200947 */ /* 0x000fea0003800000 */
[----:B------:R-:W0:Y:S02]  /*05d0*/  F2I.TRUNC.NTZ R10, R22 ;  /* 0x00000016000a7305 */ /* 0x000e24000020f100 */
[----:B0-----:R-:W-:-:S04]  /*05e0*/  IADD3 R18, P0, PT, R10, UR10, RZ ;  /* 0x0000000a0a127c10 */ /* 0x001fc8000ff1e0ff */
[----:B------:R-:W-:Y:S02]  /*05f0*/  LEA.HI.X.SX32 R19, R10, UR11, 0x1, P0 ;  /* 0x0000000b0a137c11 */ /* 0x000fe400080f0eff */
[----:B------:R-:W0:Y:S03]  /*0600*/  LDC.64 R10, c[0x0][0x388] ;  /* 0x0000e200ff0a7b82 */ /* 0x000e260000000a00 */
[----:B------:R-:W2:Y:S01]  /*0610*/  LDG.E.U8.CONSTANT R18, desc[UR6][R18.64] ;  /* 0x0000000612127981 */ /* 0x000ea2000c1e9100 */
[----:B0-----:R-:W-:Y:S01]  /*0620*/  IMAD.WIDE R10, R20, 0x4, R10 ;  /* 0x00000004140a7825 */ /* 0x001fe200078e020a */
[----:B--2---:R-:W-:-:S05]  /*0630*/  I2FP.F32.U32 R21, R18 ;  /* 0x0000001200157245 */ /* 0x004fca0000201000 */
[----:B------:R0:W-:Y:S02]  /*0640*/  STG.E desc[UR6][R10.64], R21 ;  /* 0x000000150a007986 */ /* 0x0001e4000c101906 */
.L_x_1:
[----:B------:R-:W-:Y:S05]  /*0650*/  BSYNC.RECONVERGENT B0 ;  /* 0x0000000000007941 */ /* 0x000fea0003800200 */
.L_x_0:
[----:B------:R-:W-:-:S05]  /*0660*/  IMAD.IADD R20, R17, 0x1, R20 ;  /* 0x0000000111147824 */ /* 0x000fca00078e0214 */
[----:B------:R-:W-:-:S13]  /*0670*/  ISETP.GE.AND P0, PT, R20, R0, PT ;  /* 0x000000001400720c */ /* 0x000fda0003f06270 */
[----:B------:R-:W-:Y:S05]  /*0680*/  @!P0 BRA `(.L_x_2) ;  /* 0xfffffff800ec8947 */ /* 0x000fea000383ffff */
[----:B------:R-:W-:Y:S05]  /*0690*/  EXIT ;  /* 0x000000000000794d */ /* 0x000fea0003800000 */
.L_x_3:
[----:B------:R-:W-:-:S00]  /*06a0*/  BRA `(.L_x_3) ;  /* 0xfffffffc00fc7947 */ /* 0x000fc0000383ffff */
[----:B------:R-:W-:-:S00]  /*06b0*/  NOP ;  /* 0x0000000000007918 */ /* 0x000fc00000000000 */
        /* <DEDUP_REMOVED lines=12> */
.L_x_4:


//--------------------- .nv.shared.reserved.0     --------------------------
	.section	.nv.shared.reserved.0,"aw",@nobits
	.weak		__nv_reservedSMEM_offset_0_alias
	.size		__nv_reservedSMEM_offset_0_alias, 0, 64
	.other		__nv_reservedSMEM_offset_0_alias,@"STO_CUDA_RESERVED_SHARED STV_DEFAULT"
__nv_reservedSMEM_offset_0_alias:
	.zero		0
	.zero		64


//--------------------- .nv.constant0._Z11rrrt_kernelPhPfiiiiffffff --------------------------
	.section	.nv.constant0._Z11rrrt_kernelPhPfiiiiffffff,"a",@progbits
	.sectionflags	@""
	.align	4
.nv.constant0._Z11rrrt_kernelPhPfiiiiffffff:
	.zero		952


//--------------------- SYMBOLS --------------------------

	.type		.nv.reservedSmem.offset0,@object
	.size		.nv.reservedSmem.offset0,0x4
